	.headerflags	@"EF_CUDA_TEXMODE_UNIFIED EF_CUDA_64BIT_ADDRESS EF_CUDA_ACCELERATORS EF_CUDA_SM90 EF_CUDA_VIRTUAL_SM(EF_CUDA_SM90)"
	.elftype	@"ET_EXEC"


//--------------------- .nv.info                  --------------------------
	.section	.nv.info,"",@"SHT_CUDA_INFO"
	.align	4


	//----- nvinfo : EIATTR_REGCOUNT
	.align		4
        /*0000*/ 	.byte	0x04, 0x2f
        /*0002*/ 	.short	(.L_1 - .L_0)
	.align		4
.L_0:
        /*0004*/ 	.word	index@(triton_poi_fused_add_clamp_32)
        /*0008*/ 	.word	0x00000008


	//----- nvinfo : EIATTR_MIN_STACK_SIZE
	.align		4
.L_1:
        /*000c*/ 	.byte	0x04, 0x12
        /*000e*/ 	.short	(.L_3 - .L_2)
	.align		4
.L_2:
        /*0010*/ 	.word	index@(triton_poi_fused_add_clamp_32)
        /*0014*/ 	.word	0x00000000


	//----- nvinfo : EIATTR_FRAME_SIZE
	.align		4
.L_3:
        /*0018*/ 	.byte	0x04, 0x11
        /*001a*/ 	.short	(.L_5 - .L_4)
	.align		4
.L_4:
        /*001c*/ 	.word	index@(triton_poi_fused_add_clamp_32)
        /*0020*/ 	.word	0x00000000


	//----- nvinfo : EIATTR_MIN_STACK_SIZE
	.align		4
.L_5:
        /*0024*/ 	.byte	0x04, 0x12
        /*0026*/ 	.short	(.L_7 - .L_6)
	.align		4
.L_6:
        /*0028*/ 	.word	index@(triton_poi_fused_add_clamp_32)
        /*002c*/ 	.word	0x00000000
.L_7:


//--------------------- .nv.info.triton_poi_fused_add_clamp_32 --------------------------
	.section	.nv.info.triton_poi_fused_add_clamp_32,"",@"SHT_CUDA_INFO"
	.sectionflags	@""
	.align	4


	//----- nvinfo : EIATTR_CUDA_API_VERSION
	.align		4
        /*0000*/ 	.byte	0x04, 0x37
        /*0002*/ 	.short	(.L_9 - .L_8)
.L_8:
        /*0004*/ 	.word	0x0000007c


	//----- nvinfo : EIATTR_KPARAM_INFO
	.align		4
.L_9:
        /*0008*/ 	.byte	0x04, 0x17
        /*000a*/ 	.short	(.L_11 - .L_10)
.L_10:
        /*000c*/ 	.word	0x00000000
        /*0010*/ 	.short	0x0001
        /*0012*/ 	.short	0x0008
        /*0014*/ 	.byte	0x00, 0xf0, 0x11, 0x00


	//----- nvinfo : EIATTR_KPARAM_INFO
	.align		4
.L_11:
        /*0018*/ 	.byte	0x04, 0x17
        /*001a*/ 	.short	(.L_13 - .L_12)
.L_12:
        /*001c*/ 	.word	0x00000000
        /*0020*/ 	.short	0x0000
        /*0022*/ 	.short	0x0000
        /*0024*/ 	.byte	0x00, 0xf4, 0x21, 0x00


	//----- nvinfo : EIATTR_SPARSE_MMA_MASK
	.align		4
.L_13:
        /*0028*/ 	.byte	0x03, 0x50
        /*002a*/ 	.short	0x0000


	//----- nvinfo : EIATTR_MAXREG_COUNT
	.align		4
        /*002c*/ 	.byte	0x03, 0x1b
        /*002e*/ 	.short	0x00ff


	//----- nvinfo : EIATTR_EXIT_INSTR_OFFSETS
	.align		4
        /*0030*/ 	.byte	0x04, 0x1c
        /*0032*/ 	.short	(.L_15 - .L_14)


	//   ....[0]....
.L_14:
        /*0034*/ 	.word	0x00000100


	//   ....[1]....
        /*0038*/ 	.word	0x00000130


	//----- nvinfo : EIATTR_REQNTID
	.align		4
.L_15:
        /*003c*/ 	.byte	0x04, 0x10
        /*003e*/ 	.short	(.L_17 - .L_16)
.L_16:
        /*0040*/ 	.word	0x00000020
        /*0044*/ 	.word	0x00000001
        /*0048*/ 	.word	0x00000001


	//----- nvinfo : EIATTR_CBANK_PARAM_SIZE
	.align		4
.L_17:
        /*004c*/ 	.byte	0x03, 0x19
        /*004e*/ 	.short	0x000c


	//----- nvinfo : EIATTR_PARAM_CBANK
	.align		4
        /*0050*/ 	.byte	0x04, 0x0a
        /*0052*/ 	.short	(.L_19 - .L_18)
	.align		4
.L_18:
        /*0054*/ 	.word	index@(.nv.constant0.triton_poi_fused_add_clamp_32)
        /*0058*/ 	.short	0x0210
        /*005a*/ 	.short	0x000c


	//----- nvinfo : EIATTR_SW_WAR
	.align		4
.L_19:
        /*005c*/ 	.byte	0x04, 0x36
        /*005e*/ 	.short	(.L_21 - .L_20)
.L_20:
        /*0060*/ 	.word	0x00000008
.L_21:


//--------------------- .nv.callgraph             --------------------------
	.section	.nv.callgraph,"",@"SHT_CUDA_CALLGRAPH"
	.align	4
	.sectionentsize	8
	.align		4
        /*0000*/ 	.word	0x00000000
	.align		4
        /*0004*/ 	.word	0xffffffff
	.align		4
        /*0008*/ 	.word	0x00000000
	.align		4
        /*000c*/ 	.word	0xfffffffe
	.align		4
        /*0010*/ 	.word	0x00000000
	.align		4
        /*0014*/ 	.word	0xfffffffd
	.align		4
        /*0018*/ 	.word	0x00000000
	.align		4
        /*001c*/ 	.word	0xfffffffc


//--------------------- .text.triton_poi_fused_add_clamp_32 --------------------------
	.section	.text.triton_poi_fused_add_clamp_32,"ax",@progbits
	.align	128
        .global         triton_poi_fused_add_clamp_32
        .type           triton_poi_fused_add_clamp_32,@function
        .size           triton_poi_fused_add_clamp_32,(.L_x_1 - triton_poi_fused_add_clamp_32)
        .other          triton_poi_fused_add_clamp_32,@"STO_CUDA_ENTRY STV_DEFAULT"
triton_poi_fused_add_clamp_32:
.text.triton_poi_fused_add_clamp_32:
[----:B------:R-:W0:Y:S02]  /*0000*/  LDC R1, c[0x0][0x28] ;  /* 0x00000a00ff017b82 */ /* 0x000e240000000800 */
[----:B------:R-:W1:Y:S01]  /*0010*/  S2R R2, SR_TID.X ;  /* 0x0000000000027919 */ /* 0x000e620000002100 */
[----:B------:R-:W2:Y:S01]  /*0020*/  LDC.64 R4, c[0x0][0x210] ;  /* 0x00008400ff047b82 */ /* 0x000ea20000000a00 */
[----:B------:R-:W3:Y:S01]  /*0030*/  S2R R3, SR_CTAID.X ;  /* 0x0000000000037919 */ /* 0x000ee20000002500 */
[C---:B-1----:R-:W-:Y:S02]  /*0040*/  LOP3.LUT R0, R2.reuse, 0x7, RZ, 0xc0, !PT ;  /* 0x0000000702007812 */ /* 0x042fe400078ec0ff */
[----:B------:R-:W-:-:S03]  /*0050*/  LOP3.LUT P0, RZ, R2, 0x18, RZ, 0xc0, !PT ;  /* 0x0000001802ff7812 */ /* 0x000fc6000780c0ff */
[----:B---3--:R-:W-:-:S04]  /*0060*/  IMAD R3, R3, 0x8, R0 ;  /* 0x0000000803037824 */ /* 0x008fc800078e0200 */
[C---:B--2---:R-:W-:Y:S01]  /*0070*/  IMAD.WIDE R4, R3.reuse, 0x8, R4 ;  /* 0x0000000803047825 */ /* 0x044fe200078e0204 */
[----:B------:R-:W-:Y:S02]  /*0080*/  I2FP.F32.S32 R0, R3 ;  /* 0x0000000300007245 */ /* 0x000fe40000201400 */
[----:B------:R-:W-:-:S03]  /*0090*/  ISETP.LT.AND P0, PT, R3, 0x8, !P0 ;  /* 0x000000080300780c */ /* 0x000fc60004701270 */
[----:B------:R-:W-:-:S05]  /*00a0*/  FMUL R0, R0, 0.42857143282890319824 ;  /* 0x3edb6db700007820 */ /* 0x000fca0000400000 */
[----:B------:R-:W-:-:S06]  /*00b0*/  FMNMX R0, RZ, R0, !PT ;  /* 0x00000000ff007209 */ /* 0x000fcc0007800000 */
[----:B------:R-:W1:Y:S02]  /*00c0*/  F2I.TRUNC.NTZ R0, R0 ;  /* 0x0000000000007305 */ /* 0x000e64000020f100 */
[----:B-1----:R-:W-:-:S05]  /*00d0*/  VIMNMX R2, R0, 0x2, PT ;  /* 0x0000000200027848 */ /* 0x002fca0003fe0100 */
[----:B------:R-:W-:-:S05]  /*00e0*/  VIADD R2, R2, 0x1 ;  /* 0x0000000102027836 */ /* 0x000fca0000000000 */
[----:B------:R-:W-:Y:S01]  /*00f0*/  SHF.R.S32.HI R3, RZ, 0x1f, R2 ;  /* 0x0000001fff037819 */ /* 0x000fe20000011402 */
[----:B------:R-:W-:Y:S06]  /*0100*/  @!P0 EXIT ;  /* 0x000000000000894d */ /* 0x000fec0003800000 */
[----:B------:R-:W-:Y:S02]  /*0110*/  ULDC.64 UR4, c[0x0][0x208] ;  /* 0x0000820000047ab9 */ /* 0x000fe40000000a00 */
[----:B------:R-:W-:Y:S01]  /*0120*/  STG.E.64 desc[UR4][R4.64], R2 ;  /* 0x0000000204007986 */ /* 0x000fe2000c101b04 */
[----:B------:R-:W-:Y:S05]  /*0130*/  EXIT ;  /* 0x000000000000794d */ /* 0x000fea0003800000 */
.L_x_0:
[----:B------:R-:W-:-:S00]  /*0140*/  BRA `(.L_x_0) ;  /* 0xfffffffc00fc7947 */ /* 0x000fc0000383ffff */
[----:B------:R-:W-:-:S00]  /*0150*/  NOP ;  /* 0x0000000000007918 */ /* 0x000fc00000000000 */
        /* <DEDUP_REMOVED lines=10> */
.L_x_1:


//--------------------- .nv.constant0.triton_poi_fused_add_clamp_32 --------------------------
	.section	.nv.constant0.triton_poi_fused_add_clamp_32,"a",@progbits
	.sectionflags	@""
	.align	4
.nv.constant0.triton_poi_fused_add_clamp_32:
	.zero		540
